	.headerflags	@"EF_CUDA_TEXMODE_UNIFIED EF_CUDA_64BIT_ADDRESS EF_CUDA_ACCELERATORS EF_CUDA_SM90 EF_CUDA_VIRTUAL_SM(EF_CUDA_SM90)"
	.elftype	@"ET_EXEC"


//--------------------- .nv.info                  --------------------------
	.section	.nv.info,"",@"SHT_CUDA_INFO"
	.align	4


	//----- nvinfo : EIATTR_REGCOUNT
	.align		4
        /*0000*/ 	.byte	0x04, 0x2f
        /*0002*/ 	.short	(.L_3 - .L_2)
	.align		4
.L_2:
        /*0004*/ 	.word	index@(triton_poi_fused__native_batch_norm_legit_no_training_relu_45)
        /*0008*/ 	.word	0x00000020


	//----- nvinfo : EIATTR_MIN_STACK_SIZE
	.align		4
.L_3:
        /*000c*/ 	.byte	0x04, 0x12
        /*000e*/ 	.short	(.L_5 - .L_4)
	.align		4
.L_4:
        /*0010*/ 	.word	index@(triton_poi_fused__native_batch_norm_legit_no_training_relu_45)
        /*0014*/ 	.word	0x00000000


	//----- nvinfo : EIATTR_FRAME_SIZE
	.align		4
.L_5:
        /*0018*/ 	.byte	0x04, 0x11
        /*001a*/ 	.short	(.L_7 - .L_6)
	.align		4
.L_6:
        /*001c*/ 	.word	index@(triton_poi_fused__native_batch_norm_legit_no_training_relu_45)
        /*0020*/ 	.word	0x00000000


	//----- nvinfo : EIATTR_MIN_STACK_SIZE
	.align		4
.L_7:
        /*0024*/ 	.byte	0x04, 0x12
        /*0026*/ 	.short	(.L_9 - .L_8)
	.align		4
.L_8:
        /*0028*/ 	.word	index@(triton_poi_fused__native_batch_norm_legit_no_training_relu_45)
        /*002c*/ 	.word	0x00000000
.L_9:


//--------------------- .nv.info.triton_poi_fused__native_batch_norm_legit_no_training_relu_45 --------------------------
	.section	.nv.info.triton_poi_fused__native_batch_norm_legit_no_training_relu_45,"",@"SHT_CUDA_INFO"
	.sectionflags	@""
	.align	4


	//----- nvinfo : EIATTR_CUDA_API_VERSION
	.align		4
        /*0000*/ 	.byte	0x04, 0x37
        /*0002*/ 	.short	(.L_11 - .L_10)
.L_10:
        /*0004*/ 	.word	0x0000007c


	//----- nvinfo : EIATTR_KPARAM_INFO
	.align		4
.L_11:
        /*0008*/ 	.byte	0x04, 0x17
        /*000a*/ 	.short	(.L_13 - .L_12)
.L_12:
        /*000c*/ 	.word	0x00000000
        /*0010*/ 	.short	0x0007
        /*0012*/ 	.short	0x0034
        /*0014*/ 	.byte	0x00, 0xf0, 0x11, 0x00


	//----- nvinfo : EIATTR_KPARAM_INFO
	.align		4
.L_13:
        /*0018*/ 	.byte	0x04, 0x17
        /*001a*/ 	.short	(.L_15 - .L_14)
.L_14:
        /*001c*/ 	.word	0x00000000
        /*0020*/ 	.short	0x0006
        /*0022*/ 	.short	0x0030
        /*0024*/ 	.byte	0x00, 0xf0, 0x11, 0x00


	//----- nvinfo : EIATTR_KPARAM_INFO
	.align		4
.L_15:
        /*0028*/ 	.byte	0x04, 0x17
        /*002a*/ 	.short	(.L_17 - .L_16)
.L_16:
        /*002c*/ 	.word	0x00000000
        /*0030*/ 	.short	0x0005
        /*0032*/ 	.short	0x0028
        /*0034*/ 	.byte	0x00, 0xf4, 0x21, 0x00


	//----- nvinfo : EIATTR_KPARAM_INFO
	.align		4
.L_17:
        /*0038*/ 	.byte	0x04, 0x17
        /*003a*/ 	.short	(.L_19 - .L_18)
.L_18:
        /*003c*/ 	.word	0x00000000
        /*0040*/ 	.short	0x0004
        /*0042*/ 	.short	0x0020
        /*0044*/ 	.byte	0x00, 0xf4, 0x21, 0x00


	//----- nvinfo : EIATTR_KPARAM_INFO
	.align		4
.L_19:
        /*0048*/ 	.byte	0x04, 0x17
        /*004a*/ 	.short	(.L_21 - .L_20)
.L_20:
        /*004c*/ 	.word	0x00000000
        /*0050*/ 	.short	0x0003
        /*0052*/ 	.short	0x0018
        /*0054*/ 	.byte	0x00, 0xf4, 0x21, 0x00


	//----- nvinfo : EIATTR_KPARAM_INFO
	.align		4
.L_21:
        /*0058*/ 	.byte	0x04, 0x17
        /*005a*/ 	.short	(.L_23 - .L_22)
.L_22:
        /*005c*/ 	.word	0x00000000
        /*0060*/ 	.short	0x0002
        /*0062*/ 	.short	0x0010
        /*0064*/ 	.byte	0x00, 0xf4, 0x21, 0x00


	//----- nvinfo : EIATTR_KPARAM_INFO
	.align		4
.L_23:
        /*0068*/ 	.byte	0x04, 0x17
        /*006a*/ 	.short	(.L_25 - .L_24)
.L_24:
        /*006c*/ 	.word	0x00000000
        /*0070*/ 	.short	0x0001
        /*0072*/ 	.short	0x0008
        /*0074*/ 	.byte	0x00, 0xf4, 0x21, 0x00


	//----- nvinfo : EIATTR_KPARAM_INFO
	.align		4
.L_25:
        /*0078*/ 	.byte	0x04, 0x17
        /*007a*/ 	.short	(.L_27 - .L_26)
.L_26:
        /*007c*/ 	.word	0x00000000
        /*0080*/ 	.short	0x0000
        /*0082*/ 	.short	0x0000
        /*0084*/ 	.byte	0x00, 0xf4, 0x21, 0x00


	//----- nvinfo : EIATTR_SPARSE_MMA_MASK
	.align		4
.L_27:
        /*0088*/ 	.byte	0x03, 0x50
        /*008a*/ 	.short	0x0000


	//----- nvinfo : EIATTR_MAXREG_COUNT
	.align		4
        /*008c*/ 	.byte	0x03, 0x1b
        /*008e*/ 	.short	0x00ff


	//----- nvinfo : EIATTR_EXIT_INSTR_OFFSETS
	.align		4
        /*0090*/ 	.byte	0x04, 0x1c
        /*0092*/ 	.short	(.L_29 - .L_28)


	//   ....[0]....
.L_28:
        /*0094*/ 	.word	0x00000b00


	//   ....[1]....
        /*0098*/ 	.word	0x00000bd0


	//----- nvinfo : EIATTR_REQNTID
	.align		4
.L_29:
        /*009c*/ 	.byte	0x04, 0x10
        /*009e*/ 	.short	(.L_31 - .L_30)
.L_30:
        /*00a0*/ 	.word	0x00000080
        /*00a4*/ 	.word	0x00000001
        /*00a8*/ 	.word	0x00000001


	//----- nvinfo : EIATTR_CBANK_PARAM_SIZE
	.align		4
.L_31:
        /*00ac*/ 	.byte	0x03, 0x19
        /*00ae*/ 	.short	0x0038


	//----- nvinfo : EIATTR_PARAM_CBANK
	.align		4
        /*00b0*/ 	.byte	0x04, 0x0a
        /*00b2*/ 	.short	(.L_33 - .L_32)
	.align		4
.L_32:
        /*00b4*/ 	.word	index@(.nv.constant0.triton_poi_fused__native_batch_norm_legit_no_training_relu_45)
        /*00b8*/ 	.short	0x0210
        /*00ba*/ 	.short	0x0038


	//----- nvinfo : EIATTR_SW_WAR
	.align		4
.L_33:
        /*00bc*/ 	.byte	0x04, 0x36
        /*00be*/ 	.short	(.L_35 - .L_34)
.L_34:
        /*00c0*/ 	.word	0x00000008
.L_35:


//--------------------- .nv.callgraph             --------------------------
	.section	.nv.callgraph,"",@"SHT_CUDA_CALLGRAPH"
	.align	4
	.sectionentsize	8
	.align		4
        /*0000*/ 	.word	0x00000000
	.align		4
        /*0004*/ 	.word	0xffffffff
	.align		4
        /*0008*/ 	.word	0x00000000
	.align		4
        /*000c*/ 	.word	0xfffffffe
	.align		4
        /*0010*/ 	.word	0x00000000
	.align		4
        /*0014*/ 	.word	0xfffffffd
	.align		4
        /*0018*/ 	.word	0x00000000
	.align		4
        /*001c*/ 	.word	0xfffffffc


//--------------------- .nv.constant4             --------------------------
	.section	.nv.constant4,"a",@progbits
	.align	8
	.align		8
.nv.constant4:
        /*0000*/ 	.dword	_$_str
	.align		8
        /*0008*/ 	.dword	_$_str_$_2


//--------------------- .text.triton_poi_fused__native_batch_norm_legit_no_training_relu_45 --------------------------
	.section	.text.triton_poi_fused__native_batch_norm_legit_no_training_relu_45,"ax",@progbits
	.sectionflags	@"SHF_BARRIERS=1"
	.align	128
        .global         triton_poi_fused__native_batch_norm_legit_no_training_relu_45
        .type           triton_poi_fused__native_batch_norm_legit_no_training_relu_45,@function
        .size           triton_poi_fused__native_batch_norm_legit_no_training_relu_45,(.L_x_1 - triton_poi_fused__native_batch_norm_legit_no_training_relu_45)
        .other          triton_poi_fused__native_batch_norm_legit_no_training_relu_45,@"STO_CUDA_ENTRY STV_DEFAULT"
triton_poi_fused__native_batch_norm_legit_no_training_relu_45:
.text.triton_poi_fused__native_batch_norm_legit_no_training_relu_45:
[----:B------:R-:W0:Y:S01]  /*0000*/  LDC R1, c[0x0][0x28] ;  /* 0x00000a00ff017b82 */ /* 0x000e220000000800 */
[----:B------:R-:W1:Y:S07]  /*0010*/  S2R R2, SR_CTAID.Y ;  /* 0x0000000000027919 */ /* 0x000e6e0000002600 */
[----:B------:R-:W2:Y:S01]  /*0020*/  LDC.64 R10, c[0x0][0x220] ;  /* 0x00008800ff0a7b82 */ /* 0x000ea20000000a00 */
[----:B------:R-:W-:Y:S01]  /*0030*/  CS2R R6, SRZ ;  /* 0x0000000000067805 */ /* 0x000fe2000001ff00 */
[----:B------:R-:W-:Y:S01]  /*0040*/  ULDC.64 UR6, c[0x0][0x208] ;  /* 0x0000820000067ab9 */ /* 0x000fe20000000a00 */
[----:B------:R-:W3:Y:S01]  /*0050*/  S2R R3, SR_TID.X ;  /* 0x0000000000037919 */ /* 0x000ee20000002100 */
[----:B------:R-:W4:Y:S04]  /*0060*/  S2R R0, SR_CTAID.X ;  /* 0x0000000000007919 */ /* 0x000f280000002500 */
[----:B------:R-:W5:Y:S08]  /*0070*/  LDC.64 R24, c[0x0][0x210] ;  /* 0x00008400ff187b82 */ /* 0x000f700000000a00 */
[----:B------:R-:W5:Y:S01]  /*0080*/  LDC.64 R20, c[0x0][0x218] ;  /* 0x00008600ff147b82 */ /* 0x000f620000000a00 */
[----:B-1----:R-:W-:-:S04]  /*0090*/  IMAD.SHL.U32 R2, R2, 0x4, RZ ;  /* 0x0000000402027824 */ /* 0x002fc800078e00ff */
[C---:B------:R-:W-:Y:S01]  /*00a0*/  IMAD.HI R4, R2.reuse, 0x2aaaaaab, RZ ;  /* 0x2aaaaaab02047827 */ /* 0x040fe200078e02ff */
[----:B------:R-:W-:-:S04]  /*00b0*/  ISETP.GE.AND P0, PT, R2, 0x600, PT ;  /* 0x000006000200780c */ /* 0x000fc80003f06270 */
[----:B------:R-:W-:-:S04]  /*00c0*/  SHF.R.U32.HI R5, RZ, 0x1f, R4 ;  /* 0x0000001fff057819 */ /* 0x000fc80000011604 */
[----:B------:R-:W-:Y:S02]  /*00d0*/  LEA.HI.SX32 R8, R4, R5, 0x1a ;  /* 0x0000000504087211 */ /* 0x000fe400078fd2ff */
[----:B------:R-:W-:-:S03]  /*00e0*/  CS2R R4, SRZ ;  /* 0x0000000000047805 */ /* 0x000fc6000001ff00 */
[----:B------:R-:W-:-:S04]  /*00f0*/  IMAD R23, R8, -0x180, R2 ;  /* 0xfffffe8008177824 */ /* 0x000fc800078e0202 */
[----:B--2---:R-:W-:-:S05]  /*0100*/  IMAD.WIDE R10, R23, 0x4, R10 ;  /* 0x00000004170a7825 */ /* 0x004fca00078e020a */
[----:B------:R1:W2:Y:S01]  /*0110*/  @!P0 LDG.E.EL.128 R4, desc[UR6][R10.64] ;  /* 0x000000060a048981 */ /* 0x0002a2000c2e1d00 */
[----:B---3--:R-:W-:Y:S01]  /*0120*/  LOP3.LUT R9, R3, 0x7f, RZ, 0xc0, !PT ;  /* 0x0000007f03097812 */ /* 0x008fe200078ec0ff */
[----:B------:R-:W-:-:S03]  /*0130*/  IMAD R14, R8, 0x12600, R23 ;  /* 0x00012600080e7824 */ /* 0x000fc600078e0217 */
[----:B----4-:R-:W-:Y:S02]  /*0140*/  PRMT R12, R9, 0x6540, R0 ;  /* 0x00006540090c7816 */ /* 0x010fe40000000000 */
[----:B------:R-:W-:Y:S02]  /*0150*/  CS2R R8, SRZ ;  /* 0x0000000000087805 */ /* 0x000fe4000001ff00 */
[C---:B------:R-:W-:Y:S01]  /*0160*/  LOP3.LUT R13, R12.reuse, 0x80, RZ, 0xfc, !PT ;  /* 0x000000800c0d7812 */ /* 0x040fe200078efcff */
[C-C-:B------:R-:W-:Y:S01]  /*0170*/  IMAD R27, R12.reuse, 0x180, R14.reuse ;  /* 0x000001800c1b7824 */ /* 0x140fe200078e020e */
[----:B------:R-:W-:Y:S02]  /*0180*/  ISETP.LT.AND P1, PT, R12, 0xc4, !P0 ;  /* 0x000000c40c00780c */ /* 0x000fe40004721270 */
[----:B-1----:R-:W-:Y:S02]  /*0190*/  CS2R R10, SRZ ;  /* 0x00000000000a7805 */ /* 0x002fe4000001ff00 */
[C---:B------:R-:W-:Y:S01]  /*01a0*/  ISETP.LT.AND P2, PT, R13.reuse, 0xc4, !P0 ;  /* 0x000000c40d00780c */ /* 0x040fe20004741270 */
[----:B------:R-:W-:-:S02]  /*01b0*/  IMAD R15, R13, 0x180, R14 ;  /* 0x000001800d0f7824 */ /* 0x000fc400078e020e */
[----:B-----5:R-:W-:Y:S01]  /*01c0*/  IMAD.WIDE R26, R27, 0x4, R24 ;  /* 0x000000041b1a7825 */ /* 0x020fe200078e0218 */
[----:B------:R-:W-:-:S03]  /*01d0*/  CS2R R12, SRZ ;  /* 0x00000000000c7805 */ /* 0x000fc6000001ff00 */
[----:B------:R-:W-:Y:S01]  /*01e0*/  IMAD.WIDE R24, R15, 0x4, R24 ;  /* 0x000000040f187825 */ /* 0x000fe200078e0218 */
[----:B------:R-:W-:-:S03]  /*01f0*/  CS2R R14, SRZ ;  /* 0x00000000000e7805 */ /* 0x000fc6000001ff00 */
[C---:B0-----:R-:W-:Y:S01]  /*0200*/  IMAD.WIDE R20, R23.reuse, 0x4, R20 ;  /* 0x0000000417147825 */ /* 0x041fe200078e0214 */
[----:B------:R-:W3:Y:S01]  /*0210*/  @P1 LDG.E.EL.128 R8, desc[UR6][R26.64] ;  /* 0x000000061a081981 */ /* 0x000ee2000c2e1d00 */
[----:B------:R-:W-:Y:S02]  /*0220*/  CS2R R16, SRZ ;  /* 0x0000000000107805 */ /* 0x000fe4000001ff00 */
[----:B------:R-:W-:Y:S01]  /*0230*/  CS2R R18, SRZ ;  /* 0x0000000000127805 */ /* 0x000fe2000001ff00 */
[----:B------:R0:W3:Y:S05]  /*0240*/  @!P0 LDG.E.EL.128 R12, desc[UR6][R20.64] ;  /* 0x00000006140c8981 */ /* 0x0000ea000c2e1d00 */
[----:B------:R1:W4:Y:S01]  /*0250*/  @P2 LDG.E.EL.128 R16, desc[UR6][R24.64] ;  /* 0x0000000618102981 */ /* 0x000322000c2e1d00 */
[----:B------:R-:W-:Y:S01]  /*0260*/  IMAD.MOV.U32 R22, RZ, RZ, 0x3e800000 ;  /* 0x3e800000ff167424 */ /* 0x000fe200078e00ff */
[----:B0-----:R-:W0:Y:S02]  /*0270*/  LDC.64 R20, c[0x0][0x230] ;  /* 0x00008c00ff147b82 */ /* 0x001e240000000a00 */
[----:B0-----:R-:W-:-:S04]  /*0280*/  IMAD.WIDE R20, R23, 0x4, R20 ;  /* 0x0000000417147825 */ /* 0x001fc800078e0214 */
[----:B--2---:R-:W-:Y:S01]  /*0290*/  FADD R4, R4, 0.0010000000474974513054 ;  /* 0x3a83126f04047421 */ /* 0x004fe20000000000 */
[----:B------:R-:W-:Y:S01]  /*02a0*/  FADD R5, R5, 0.0010000000474974513054 ;  /* 0x3a83126f05057421 */ /* 0x000fe20000000000 */
[----:B------:R-:W-:Y:S02]  /*02b0*/  FADD R7, R7, 0.0010000000474974513054 ;  /* 0x3a83126f07077421 */ /* 0x000fe40000000000 */
[----:B------:R-:W0:Y:S08]  /*02c0*/  MUFU.SQRT R26, R4 ;  /* 0x00000004001a7308 */ /* 0x000e300000002000 */
[----:B------:R2:W5:Y:S01]  /*02d0*/  MUFU.SQRT R27, R5 ;  /* 0x00000005001b7308 */ /* 0x0005620000002000 */
[----:B0-----:R-:W-:-:S07]  /*02e0*/  FSETP.GT.AND P1, PT, R26, 8.50705917302346158658e+37, PT ;  /* 0x7e8000001a00780b */ /* 0x001fce0003f24000 */
[----:B------:R3:W0:Y:S01]  /*02f0*/  MUFU.SQRT R29, R7 ;  /* 0x00000007001d7308 */ /* 0x0006220000002000 */
[----:B------:R-:W-:Y:S01]  /*0300*/  FSETP.GEU.AND P4, PT, R26, 1.175494350822287508e-38, PT ;  /* 0x008000001a00780b */ /* 0x000fe20003f8e000 */
[----:B--2---:R-:W2:Y:S01]  /*0310*/  LDC.64 R4, c[0x0][0x228] ;  /* 0x00008a00ff047b82 */ /* 0x004ea20000000a00 */
[C---:B-----5:R-:W-:Y:S02]  /*0320*/  FSETP.GT.AND P2, PT, R27.reuse, 8.50705917302346158658e+37, PT ;  /* 0x7e8000001b00780b */ /* 0x060fe40003f44000 */
[----:B------:R-:W-:Y:S01]  /*0330*/  FSETP.GEU.AND P5, PT, R27, 1.175494350822287508e-38, PT ;  /* 0x008000001b00780b */ /* 0x000fe20003fae000 */
[----:B---3--:R-:W-:Y:S01]  /*0340*/  FADD R7, -R12, R8 ;  /* 0x000000080c077221 */ /* 0x008fe20000000100 */
[C---:B-1----:R-:W-:Y:S01]  /*0350*/  FADD R24, -R13.reuse, R9 ;  /* 0x000000090d187221 */ /* 0x042fe20000000100 */
[----:B------:R-:W-:Y:S01]  /*0360*/  @P1 FMUL R26, R26, 0.25 ;  /* 0x3e8000001a1a1820 */ /* 0x000fe20000400000 */
[----:B----4-:R-:W-:Y:S01]  /*0370*/  FADD R17, -R13, R17 ;  /* 0x000000110d117221 */ /* 0x010fe20000000100 */
[----:B------:R-:W-:Y:S01]  /*0380*/  FADD R25, -R14, R10 ;  /* 0x0000000a0e197221 */ /* 0x000fe20000000100 */
[----:B0-----:R-:W-:-:S03]  /*0390*/  FSETP.GT.AND P3, PT, R29, 8.50705917302346158658e+37, PT ;  /* 0x7e8000001d00780b */ /* 0x001fc60003f64000 */
[----:B------:R-:W-:Y:S01]  /*03a0*/  @!P4 FMUL R26, R26, 16777216 ;  /* 0x4b8000001a1ac820 */ /* 0x000fe20000400000 */
[----:B------:R-:W-:Y:S01]  /*03b0*/  FSETP.GEU.AND P6, PT, R29, 1.175494350822287508e-38, PT ;  /* 0x008000001d00780b */ /* 0x000fe20003fce000 */
[----:B------:R-:W-:Y:S01]  /*03c0*/  FADD R16, -R12, R16 ;  /* 0x000000100c107221 */ /* 0x000fe20000000100 */
[C---:B------:R-:W-:Y:S01]  /*03d0*/  FSEL R9, R22.reuse, 1, P1 ;  /* 0x3f80000016097808 */ /* 0x040fe20000800000 */
[----:B------:R-:W-:Y:S01]  /*03e0*/  @P2 FMUL R27, R27, 0.25 ;  /* 0x3e8000001b1b2820 */ /* 0x000fe20000400000 */
[C---:B------:R-:W-:Y:S01]  /*03f0*/  FSEL R10, R22.reuse, 1, P2 ;  /* 0x3f800000160a7808 */ /* 0x040fe20001000000 */
[----:B------:R-:W0:Y:S01]  /*0400*/  MUFU.RCP R26, R26 ;  /* 0x0000001a001a7308 */ /* 0x000e220000001000 */
[----:B------:R-:W-:Y:S01]  /*0410*/  FSEL R13, R22, 1, P3 ;  /* 0x3f800000160d7808 */ /* 0x000fe20001800000 */
[----:B------:R-:W-:Y:S01]  /*0420*/  @!P5 FMUL R27, R27, 16777216 ;  /* 0x4b8000001b1bd820 */ /* 0x000fe20000400000 */
[----:B------:R-:W-:Y:S01]  /*0430*/  @!P4 FMUL R9, R9, 16777216 ;  /* 0x4b8000000909c820 */ /* 0x000fe20000400000 */
[----:B------:R-:W-:Y:S01]  /*0440*/  @!P5 FMUL R10, R10, 16777216 ;  /* 0x4b8000000a0ad820 */ /* 0x000fe20000400000 */
[----:B------:R-:W-:Y:S01]  /*0450*/  FADD R18, -R14, R18 ;  /* 0x000000120e127221 */ /* 0x000fe20000000100 */
[----:B------:R-:W-:Y:S01]  /*0460*/  @P3 FMUL R29, R29, 0.25 ;  /* 0x3e8000001d1d3820 */ /* 0x000fe20000400000 */
[----:B------:R-:W-:Y:S01]  /*0470*/  FADD R28, -R15, R11 ;  /* 0x0000000b0f1c7221 */ /* 0x000fe20000000100 */
[----:B------:R-:W1:Y:S01]  /*0480*/  MUFU.RCP R27, R27 ;  /* 0x0000001b001b7308 */ /* 0x000e620000001000 */
[----:B------:R-:W-:Y:S01]  /*0490*/  @!P6 FMUL R13, R13, 16777216 ;  /* 0x4b8000000d0de820 */ /* 0x000fe20000400000 */
[----:B------:R-:W-:Y:S01]  /*04a0*/  @!P6 FMUL R29, R29, 16777216 ;  /* 0x4b8000001d1de820 */ /* 0x000fe20000400000 */
[----:B------:R-:W-:Y:S01]  /*04b0*/  FADD R19, -R15, R19 ;  /* 0x000000130f137221 */ /* 0x000fe20000000100 */
[----:B--2---:R-:W-:-:S04]  /*04c0*/  IMAD.WIDE R4, R23, 0x4, R4 ;  /* 0x0000000417047825 */ /* 0x004fc800078e0204 */
[----:B0-----:R-:W-:Y:S01]  /*04d0*/  FMUL R26, R26, R9 ;  /* 0x000000091a1a7220 */ /* 0x001fe20000400000 */
[----:B------:R-:W0:Y:S01]  /*04e0*/  MUFU.RCP R8, R29 ;  /* 0x0000001d00087308 */ /* 0x000e220000001000 */
[----:B------:R-:W-:Y:S01]  /*04f0*/  CS2R R14, SRZ ;  /* 0x00000000000e7805 */ /* 0x000fe2000001ff00 */
[----:B-1----:R-:W-:Y:S01]  /*0500*/  FMUL R27, R27, R10 ;  /* 0x0000000a1b1b7220 */ /* 0x002fe20000400000 */
[----:B------:R-:W-:Y:S01]  /*0510*/  CS2R R10, SRZ ;  /* 0x00000000000a7805 */ /* 0x000fe2000001ff00 */
[----:B0-----:R-:W-:Y:S01]  /*0520*/  FMUL R29, R8, R13 ;  /* 0x0000000d081d7220 */ /* 0x001fe20000400000 */
[----:B------:R-:W-:Y:S02]  /*0530*/  CS2R R8, SRZ ;  /* 0x0000000000087805 */ /* 0x000fe4000001ff00 */
[----:B------:R-:W-:-:S04]  /*0540*/  CS2R R12, SRZ ;  /* 0x00000000000c7805 */ /* 0x000fc8000001ff00 */
[----:B------:R0:W2:Y:S04]  /*0550*/  @!P0 LDG.E.EL.128 R8, desc[UR6][R4.64] ;  /* 0x0000000604088981 */ /* 0x0000a8000c2e1d00 */
[----:B------:R-:W2:Y:S01]  /*0560*/  @!P0 LDG.E.EL.128 R12, desc[UR6][R20.64] ;  /* 0x00000006140c8981 */ /* 0x000ea2000c2e1d00 */
[----:B------:R-:W-:Y:S01]  /*0570*/  FADD R6, R6, 0.0010000000474974513054 ;  /* 0x3a83126f06067421 */ /* 0x000fe20000000000 */
[----:B------:R-:W1:Y:S01]  /*0580*/  S2UR UR5, SR_CgaCtaId ;  /* 0x00000000000579c3 */ /* 0x000e620000008800 */
[C---:B------:R-:W-:Y:S01]  /*0590*/  FMUL R7, R26.reuse, R7 ;  /* 0x000000071a077220 */ /* 0x040fe20000400000 */
[C---:B------:R-:W-:Y:S01]  /*05a0*/  FMUL R28, R29.reuse, R28 ;  /* 0x0000001c1d1c7220 */ /* 0x040fe20000400000 */
[----:B------:R3:W4:Y:S01]  /*05b0*/  MUFU.SQRT R23, R6 ;  /* 0x0000000600177308 */ /* 0x0007220000002000 */
[----:B0-----:R-:W-:Y:S01]  /*05c0*/  FMUL R4, R29, R19 ;  /* 0x000000131d047220 */ /* 0x001fe20000400000 */
[----:B------:R-:W-:Y:S01]  /*05d0*/  FMUL R19, R26, R16 ;  /* 0x000000101a137220 */ /* 0x000fe20000400000 */
[C---:B------:R-:W-:Y:S01]  /*05e0*/  FMUL R24, R27.reuse, R24 ;  /* 0x000000181b187220 */ /* 0x040fe20000400000 */
[----:B------:R-:W-:Y:S01]  /*05f0*/  UMOV UR4, 0x400 ;  /* 0x0000040000047882 */ /* 0x000fe20000000000 */
[----:B---3--:R-:W-:Y:S01]  /*0600*/  FMUL R6, R27, R17 ;  /* 0x000000111b067220 */ /* 0x008fe20000400000 */
[----:B----4-:R-:W-:-:S02]  /*0610*/  FSETP.GT.AND P0, PT, R23, 8.50705917302346158658e+37, PT ;  /* 0x7e8000001700780b */ /* 0x010fc40003f04000 */
[----:B------:R-:W-:Y:S02]  /*0620*/  FSETP.GEU.AND P1, PT, R23, 1.175494350822287508e-38, PT ;  /* 0x008000001700780b */ /* 0x000fe40003f2e000 */
[----:B------:R-:W-:Y:S01]  /*0630*/  FSEL R22, R22, 1, P0 ;  /* 0x3f80000016167808 */ /* 0x000fe20000000000 */
[----:B-1----:R-:W-:-:S08]  /*0640*/  UPRMT UR4, UR5, 0x654, UR4 ;  /* 0x0000065405047896 */ /* 0x002fd00008000004 */
[----:B------:R-:W-:Y:S02]  /*0650*/  @P0 FMUL R23, R23, 0.25 ;  /* 0x3e80000017170820 */ /* 0x000fe40000400000 */
[----:B------:R-:W-:Y:S02]  /*0660*/  @!P1 FMUL R22, R22, 16777216 ;  /* 0x4b80000016169820 */ /* 0x000fe40000400000 */
[----:B------:R-:W-:-:S06]  /*0670*/  @!P1 FMUL R23, R23, 16777216 ;  /* 0x4b80000017179820 */ /* 0x000fcc0000400000 */
[----:B------:R-:W0:Y:S02]  /*0680*/  MUFU.RCP R23, R23 ;  /* 0x0000001700177308 */ /* 0x000e240000001000 */
[----:B0-----:R-:W-:-:S04]  /*0690*/  FMUL R22, R23, R22 ;  /* 0x0000001617167220 */ /* 0x001fc80000400000 */
[C---:B------:R-:W-:Y:S01]  /*06a0*/  FMUL R25, R22.reuse, R25 ;  /* 0x0000001916197220 */ /* 0x040fe20000400000 */
[----:B------:R-:W-:Y:S01]  /*06b0*/  FMUL R5, R22, R18 ;  /* 0x0000001216057220 */ /* 0x000fe20000400000 */
[-CC-:B--2---:R-:W-:Y:S01]  /*06c0*/  FFMA R7, R7, R8.reuse, R12.reuse ;  /* 0x0000000807077223 */ /* 0x184fe2000000000c */
[----:B------:R-:W-:Y:S01]  /*06d0*/  FFMA R19, R19, R8, R12 ;  /* 0x0000000813137223 */ /* 0x000fe2000000000c */
[-CC-:B------:R-:W-:Y:S01]  /*06e0*/  FFMA R6, R6, R9.reuse, R13.reuse ;  /* 0x0000000906067223 */ /* 0x180fe2000000000d */
[-CC-:B------:R-:W-:Y:S01]  /*06f0*/  FFMA R25, R25, R10.reuse, R14.reuse ;  /* 0x0000000a19197223 */ /* 0x180fe2000000000e */
[----:B------:R-:W-:Y:S01]  /*0700*/  FFMA R24, R24, R9, R13 ;  /* 0x0000000918187223 */ /* 0x000fe2000000000d */
[----:B------:R-:W-:Y:S01]  /*0710*/  FSETP.GEU.AND P0, PT, R7, RZ, PT ;  /* 0x000000ff0700720b */ /* 0x000fe20003f0e000 */
[----:B------:R-:W-:Y:S01]  /*0720*/  FFMA R5, R5, R10, R14 ;  /* 0x0000000a05057223 */ /* 0x000fe2000000000e */
[-CC-:B------:R-:W-:Y:S01]  /*0730*/  FFMA R28, R28, R11.reuse, R15.reuse ;  /* 0x0000000b1c1c7223 */ /* 0x180fe2000000000f */
[----:B------:R-:W-:Y:S01]  /*0740*/  FFMA R4, R4, R11, R15 ;  /* 0x0000000b04047223 */ /* 0x000fe2000000000f */
[----:B------:R-:W-:-:S02]  /*0750*/  FSEL R7, R7, RZ, P0 ;  /* 0x000000ff07077208 */ /* 0x000fc40000000000 */
[----:B------:R-:W-:Y:S02]  /*0760*/  FSETP.GEU.AND P2, PT, R25, RZ, PT ;  /* 0x000000ff1900720b */ /* 0x000fe40003f4e000 */
[----:B------:R-:W-:Y:S02]  /*0770*/  FSETP.GEU.AND P1, PT, R19, RZ, PT ;  /* 0x000000ff1300720b */ /* 0x000fe40003f2e000 */
[C---:B------:R-:W-:Y:S02]  /*0780*/  FSETP.GEU.AND P0, PT, R6.reuse, RZ, PT ;  /* 0x000000ff0600720b */ /* 0x040fe40003f0e000 */
[----:B------:R-:W-:Y:S02]  /*0790*/  FSEL R25, R25, RZ, P2 ;  /* 0x000000ff19197208 */ /* 0x000fe40001000000 */
[----:B------:R-:W-:Y:S02]  /*07a0*/  FSEL R19, R19, RZ, P1 ;  /* 0x000000ff13137208 */ /* 0x000fe40000800000 */
[----:B------:R-:W-:-:S02]  /*07b0*/  FSEL R6, R6, RZ, P0 ;  /* 0x000000ff06067208 */ /* 0x000fc40000000000 */
[----:B------:R-:W-:Y:S02]  /*07c0*/  LOP3.LUT R13, R3, 0x7f, RZ, 0xc0, !PT ;  /* 0x0000007f030d7812 */ /* 0x000fe400078ec0ff */
[----:B------:R-:W-:Y:S02]  /*07d0*/  FSETP.GEU.AND P3, PT, R24, RZ, PT ;  /* 0x000000ff1800720b */ /* 0x000fe40003f6e000 */
[----:B------:R-:W-:Y:S02]  /*07e0*/  FSETP.GEU.AND P1, PT, R5, RZ, PT ;  /* 0x000000ff0500720b */ /* 0x000fe40003f2e000 */
[----:B------:R-:W-:Y:S02]  /*07f0*/  FSETP.GEU.AND P0, PT, R4, RZ, PT ;  /* 0x000000ff0400720b */ /* 0x000fe40003f0e000 */
[----:B------:R-:W-:Y:S02]  /*0800*/  FSETP.GEU.AND P2, PT, R28, RZ, PT ;  /* 0x000000ff1c00720b */ /* 0x000fe40003f4e000 */
[----:B------:R-:W-:-:S02]  /*0810*/  LEA R13, R13, UR4, 0x2 ;  /* 0x000000040d0d7c11 */ /* 0x000fc4000f8e10ff */
[----:B------:R-:W-:Y:S02]  /*0820*/  FSEL R24, R24, RZ, P3 ;  /* 0x000000ff18187208 */ /* 0x000fe40001800000 */
[----:B------:R-:W-:Y:S01]  /*0830*/  FSEL R10, R5, RZ, P1 ;  /* 0x000000ff050a7208 */ /* 0x000fe20000800000 */
[----:B------:R-:W-:Y:S01]  /*0840*/  STS [R13], R7 ;  /* 0x000000070d007388 */ /* 0x000fe20000000800 */
[----:B------:R-:W-:Y:S02]  /*0850*/  FSEL R28, R28, RZ, P2 ;  /* 0x000000ff1c1c7208 */ /* 0x000fe40001000000 */
[----:B------:R-:W-:Y:S01]  /*0860*/  FSEL R12, R4, RZ, P0 ;  /* 0x000000ff040c7208 */ /* 0x000fe20000000000 */
[----:B------:R-:W-:Y:S01]  /*0870*/  STS [R13+0x404], R24 ;  /* 0x000404180d007388 */ /* 0x000fe20000000800 */
[----:B------:R-:W-:Y:S02]  /*0880*/  SHF.R.U32.HI R8, RZ, 0x4, R3 ;  /* 0x00000004ff087819 */ /* 0x000fe40000011603 */
[----:B------:R-:W-:Y:S01]  /*0890*/  SHF.L.U32 R9, R3, 0x2, RZ ;  /* 0x0000000203097819 */ /* 0x000fe200000006ff */
[----:B------:R-:W-:Y:S01]  /*08a0*/  STS [R13+0x808], R25 ;  /* 0x000808190d007388 */ /* 0x000fe20000000800 */
[----:B------:R-:W-:-:S02]  /*08b0*/  LOP3.LUT R11, R8, 0x4, RZ, 0xc0, !PT ;  /* 0x00000004080b7812 */ /* 0x000fc400078ec0ff */
[----:B------:R-:W-:Y:S01]  /*08c0*/  LOP3.LUT R8, R9, 0x1fc, RZ, 0xc0, !PT ;  /* 0x000001fc09087812 */ /* 0x000fe200078ec0ff */
[----:B------:R-:W-:Y:S01]  /*08d0*/  STS [R13+0x200], R19 ;  /* 0x000200130d007388 */ /* 0x000fe20000000800 */
[----:B------:R-:W-:Y:S01]  /*08e0*/  SHF.R.U32.HI R3, RZ, 0x6, R3 ;  /* 0x00000006ff037819 */ /* 0x000fe20000011603 */
[----:B------:R-:W-:Y:S01]  /*08f0*/  VIADD R11, R11, UR4 ;  /* 0x000000040b0b7c36 */ /* 0x000fe20008000000 */
[----:B------:R-:W-:Y:S01]  /*0900*/  LOP3.LUT R9, R9, 0xfc, RZ, 0xc0, !PT ;  /* 0x000000fc09097812 */ /* 0x000fe200078ec0ff */
[----:B------:R-:W-:Y:S01]  /*0910*/  STS [R13+0x604], R6 ;  /* 0x000604060d007388 */ /* 0x000fe20000000800 */
[----:B------:R-:W-:Y:S02]  /*0920*/  SGXT.U32 R3, R3, 0x1 ;  /* 0x000000010303781a */ /* 0x000fe40000000000 */
[----:B------:R-:W-:Y:S01]  /*0930*/  LEA R14, R8, R11, 0x2 ;  /* 0x0000000b080e7211 */ /* 0x000fe200078e10ff */
[----:B------:R0:W-:Y:S01]  /*0940*/  STS [R13+0xa08], R10 ;  /* 0x000a080a0d007388 */ /* 0x0001e20000000800 */
[----:B------:R-:W-:-:S03]  /*0950*/  PRMT R0, R9, 0x6540, R0 ;  /* 0x0000654009007816 */ /* 0x000fc60000000000 */
[----:B------:R-:W-:Y:S01]  /*0960*/  STS [R13+0xc0c], R28 ;  /* 0x000c0c1c0d007388 */ /* 0x000fe20000000800 */
[----:B------:R-:W-:-:S03]  /*0970*/  ISETP.GE.AND P0, PT, R0, 0xc4, PT ;  /* 0x000000c40000780c */ /* 0x000fc60003f06270 */
[----:B------:R1:W-:Y:S01]  /*0980*/  STS [R13+0xe0c], R12 ;  /* 0x000e0c0c0d007388 */ /* 0x0003e20000000800 */
[----:B0-----:R-:W-:Y:S01]  /*0990*/  LOP3.LUT R10, R3, R2, RZ, 0xfc, !PT ;  /* 0x00000002030a7212 */ /* 0x001fe200078efcff */
[----:B------:R-:W-:Y:S03]  /*09a0*/  BAR.SYNC.DEFER_BLOCKING 0x0 ;  /* 0x0000000000007b1d */ /* 0x000fe60000010000 */
[C---:B------:R-:W-:Y:S01]  /*09b0*/  ISETP.LT.AND P1, PT, R10.reuse, 0x600, !P0 ;  /* 0x000006000a00780c */ /* 0x040fe20004721270 */
[----:B------:R-:W-:-:S04]  /*09c0*/  IMAD.HI R11, R10, 0x2aaaaaab, RZ ;  /* 0x2aaaaaab0a0b7827 */ /* 0x000fc800078e02ff */
[----:B------:R-:W0:Y:S01]  /*09d0*/  LDC.64 R2, c[0x0][0x238] ;  /* 0x00008e00ff027b82 */ /* 0x000e220000000a00 */
[----:B-1----:R-:W-:-:S04]  /*09e0*/  SHF.R.U32.HI R12, RZ, 0x1f, R11 ;  /* 0x0000001fff0c7819 */ /* 0x002fc8000001160b */
[----:B------:R-:W-:Y:S02]  /*09f0*/  LEA.HI.SX32 R11, R11, R12, 0x1a ;  /* 0x0000000c0b0b7211 */ /* 0x000fe400078fd2ff */
[----:B------:R-:W-:-:S03]  /*0a00*/  LOP3.LUT R12, R8, 0x200, RZ, 0xfc, !PT ;  /* 0x00000200080c7812 */ /* 0x000fc600078efcff */
[----:B------:R-:W-:Y:S01]  /*0a10*/  IMAD R9, R11, -0x180, R10 ;  /* 0xfffffe800b097824 */ /* 0x000fe200078e020a */
[----:B------:R-:W-:-:S03]  /*0a20*/  SHF.R.U32.HI R13, RZ, 0x6, R12 ;  /* 0x00000006ff0d7819 */ /* 0x000fc6000001160c */
[----:B------:R-:W-:Y:S01]  /*0a30*/  IMAD R12, R9, 0xc4, R0 ;  /* 0x000000c4090c7824 */ /* 0x000fe200078e0200 */
[----:B------:R-:W-:Y:S01]  /*0a40*/  LOP3.LUT R9, R10, 0x2, RZ, 0xfc, !PT ;  /* 0x000000020a097812 */ /* 0x000fe200078efcff */
[----:B------:R-:W-:Y:S02]  /*0a50*/  LDS R4, [R14] ;  /* 0x000000000e047984 */ /* 0x000fe40000000800 */
[----:B------:R-:W-:Y:S01]  /*0a60*/  IMAD R11, R11, 0x63880, R12 ;  /* 0x000638800b0b7824 */ /* 0x000fe200078e020c */
[----:B------:R-:W-:Y:S01]  /*0a70*/  ISETP.LT.AND P0, PT, R9, 0x600, !P0 ;  /* 0x000006000900780c */ /* 0x000fe20004701270 */
[----:B------:R-:W-:Y:S01]  /*0a80*/  LDS R5, [R14+0x4] ;  /* 0x000004000e057984 */ /* 0x000fe20000000800 */
[----:B------:R-:W-:Y:S01]  /*0a90*/  LOP3.LUT R13, R13, 0xc, RZ, 0xc0, !PT ;  /* 0x0000000c0d0d7812 */ /* 0x000fe200078ec0ff */
[----:B0-----:R-:W-:Y:S02]  /*0aa0*/  IMAD.WIDE R10, R11, 0x4, R2 ;  /* 0x000000040b0a7825 */ /* 0x001fe400078e0202 */
[----:B------:R-:W-:Y:S02]  /*0ab0*/  LDS R6, [R14+0x8] ;  /* 0x000008000e067984 */ /* 0x000fe40000000800 */
[----:B------:R-:W-:-:S02]  /*0ac0*/  VIADD R13, R13, UR4 ;  /* 0x000000040d0d7c36 */ /* 0x000fc40008000000 */
[----:B------:R-:W0:Y:S03]  /*0ad0*/  LDS R7, [R14+0xc] ;  /* 0x00000c000e077984 */ /* 0x000e260000000800 */
[----:B------:R-:W-:Y:S01]  /*0ae0*/  LEA R13, R8, R13, 0x2 ;  /* 0x0000000d080d7211 */ /* 0x000fe200078e10ff */
[----:B0-----:R0:W-:Y:S02]  /*0af0*/  @P1 STG.E.128 desc[UR6][R10.64], R4 ;  /* 0x000000040a001986 */ /* 0x0011e4000c101d06 */
[----:B0-----:R-:W-:Y:S05]  /*0b00*/  @!P0 EXIT ;  /* 0x000000000000894d */ /* 0x001fea0003800000 */
[----:B0-----:R-:W-:Y:S01]  /*0b10*/  LDS R4, [R13+0x800] ;  /* 0x000800000d047984 */ /* 0x001fe20000000800 */
[----:B------:R-:W-:-:S03]  /*0b20*/  IMAD.HI R8, R9, 0x2aaaaaab, RZ ;  /* 0x2aaaaaab09087827 */ /* 0x000fc600078e02ff */
[----:B------:R-:W-:Y:S02]  /*0b30*/  LDS R5, [R13+0x804] ;  /* 0x000804000d057984 */ /* 0x000fe40000000800 */
[----:B------:R-:W-:Y:S02]  /*0b40*/  SHF.R.U32.HI R11, RZ, 0x1f, R8 ;  /* 0x0000001fff0b7819 */ /* 0x000fe40000011608 */
[----:B------:R-:W-:Y:S02]  /*0b50*/  LDS R6, [R13+0x808] ;  /* 0x000808000d067984 */ /* 0x000fe40000000800 */
[----:B------:R-:W-:Y:S02]  /*0b60*/  LEA.HI.SX32 R8, R8, R11, 0x1a ;  /* 0x0000000b08087211 */ /* 0x000fe400078fd2ff */
[----:B------:R-:W0:Y:S03]  /*0b70*/  LDS R7, [R13+0x80c] ;  /* 0x00080c000d077984 */ /* 0x000e260000000800 */
[----:B------:R-:W-:-:S04]  /*0b80*/  IMAD R9, R8, -0x180, R9 ;  /* 0xfffffe8008097824 */ /* 0x000fc800078e0209 */
[----:B------:R-:W-:-:S04]  /*0b90*/  IMAD R9, R9, 0xc4, R0 ;  /* 0x000000c409097824 */ /* 0x000fc800078e0200 */
[----:B------:R-:W-:-:S04]  /*0ba0*/  IMAD R9, R8, 0x63880, R9 ;  /* 0x0006388008097824 */ /* 0x000fc800078e0209 */
[----:B------:R-:W-:-:S05]  /*0bb0*/  IMAD.WIDE R2, R9, 0x4, R2 ;  /* 0x0000000409027825 */ /* 0x000fca00078e0202 */
[----:B0-----:R-:W-:Y:S01]  /*0bc0*/  STG.E.128 desc[UR6][R2.64], R4 ;  /* 0x0000000402007986 */ /* 0x001fe2000c101d06 */
[----:B------:R-:W-:Y:S05]  /*0bd0*/  EXIT ;  /* 0x000000000000794d */ /* 0x000fea0003800000 */
.L_x_0:
[----:B------:R-:W-:-:S00]  /*0be0*/  BRA `(.L_x_0) ;  /* 0xfffffffc00fc7947 */ /* 0x000fc0000383ffff */
[----:B------:R-:W-:-:S00]  /*0bf0*/  NOP ;  /* 0x0000000000007918 */ /* 0x000fc00000000000 */
        /* <DEDUP_REMOVED lines=8> */
.L_x_1:


//--------------------- .nv.global.init           --------------------------
	.section	.nv.global.init,"aw",@progbits
.nv.global.init:
	.type		_$_str,@object
	.size		_$_str,(_$_str_$_2 - _$_str)
_$_str:
        /*0000*/ 	.byte	0x5f, 0x5f, 0x43, 0x55, 0x44, 0x41, 0x5f, 0x46, 0x54, 0x5a, 0x00
	.type		_$_str_$_2,@object
	.size		_$_str_$_2,(.L_1 - _$_str_$_2)
_$_str_$_2:
        /*000b*/ 	.byte	0x5f, 0x5f, 0x43, 0x55, 0x44, 0x41, 0x5f, 0x50, 0x52, 0x45, 0x43, 0x5f, 0x53, 0x51, 0x52, 0x54
        /*001b*/ 	.byte	0x00
.L_1:


//--------------------- .nv.shared.triton_poi_fused__native_batch_norm_legit_no_training_relu_45 --------------------------
	.section	.nv.shared.triton_poi_fused__native_batch_norm_legit_no_training_relu_45,"aw",@nobits
	.sectionflags	@""
	.align	16
	.zero		1024


//--------------------- .nv.constant0.triton_poi_fused__native_batch_norm_legit_no_training_relu_45 --------------------------
	.section	.nv.constant0.triton_poi_fused__native_batch_norm_legit_no_training_relu_45,"a",@progbits
	.sectionflags	@""
	.align	4
.nv.constant0.triton_poi_fused__native_batch_norm_legit_no_training_relu_45:
	.zero		584
